//
// Generated by NVIDIA NVVM Compiler
//
// Compiler Build ID: CL-36424714
// Cuda compilation tools, release 13.0, V13.0.88
// Based on NVVM 20.0.0
//

.version 9.0
.target sm_100
.address_size 64

	// .globl	_Z15row_topk_kernelPKfPiiii
.extern .shared .align 16 .b8 srow[];

.visible .entry _Z15row_topk_kernelPKfPiiii(
	.param .u64 .ptr .align 1 _Z15row_topk_kernelPKfPiiii_param_0,
	.param .u64 .ptr .align 1 _Z15row_topk_kernelPKfPiiii_param_1,
	.param .u32 _Z15row_topk_kernelPKfPiiii_param_2,
	.param .u32 _Z15row_topk_kernelPKfPiiii_param_3,
	.param .u32 _Z15row_topk_kernelPKfPiiii_param_4
)
{
	.reg .pred 	%p<40>;
	.reg .b32 	%r<122>;
	.reg .b32 	%f<41>;
	.reg .b64 	%rd<35>;

	ld.param.u64 	%rd5, [_Z15row_topk_kernelPKfPiiii_param_0];
	ld.param.u64 	%rd6, [_Z15row_topk_kernelPKfPiiii_param_1];
	ld.param.u32 	%r46, [_Z15row_topk_kernelPKfPiiii_param_2];
	ld.param.u32 	%r44, [_Z15row_topk_kernelPKfPiiii_param_3];
	ld.param.u32 	%r45, [_Z15row_topk_kernelPKfPiiii_param_4];
	cvta.to.global.u64 	%rd1, %rd6;
	mov.u32 	%r1, %ctaid.x;
	setp.ge.s32 	%p1, %r1, %r46;
	@%p1 bra 	$L__BB0_33;
	mov.u32 	%r2, %tid.x;
	setp.ge.s32 	%p2, %r2, %r44;
	@%p2 bra 	$L__BB0_4;
	mul.wide.u32 	%rd2, %r44, %r1;
	mov.u32 	%r3, %ntid.x;
	cvta.to.global.u64 	%rd3, %rd5;
	mov.u32 	%r48, srow;
	mov.u32 	%r103, %r2;
$L__BB0_3:
	cvt.s64.s32 	%rd7, %r103;
	add.s64 	%rd8, %rd2, %rd7;
	shl.b64 	%rd9, %rd8, 2;
	add.s64 	%rd10, %rd3, %rd9;
	ld.global.nc.f32 	%f8, [%rd10];
	shl.b32 	%r47, %r103, 2;
	add.s32 	%r49, %r48, %r47;
	st.shared.f32 	[%r49], %f8;
	add.s32 	%r103, %r103, %r3;
	setp.lt.s32 	%p3, %r103, %r44;
	@%p3 bra 	$L__BB0_3;
$L__BB0_4:
	bar.sync 	0;
	setp.ne.s32 	%p4, %r2, 0;
	setp.lt.s32 	%p5, %r45, 1;
	or.pred  	%p6, %p4, %p5;
	@%p6 bra 	$L__BB0_33;
	setp.lt.s32 	%p7, %r44, 1;
	mul.wide.u32 	%rd4, %r45, %r1;
	@%p7 bra 	$L__BB0_22;
	and.b32  	%r6, %r44, 7;
	add.s32 	%r7, %r6, -1;
	and.b32  	%r8, %r44, 3;
	and.b32  	%r9, %r44, 2147483640;
	and.b32  	%r10, %r44, 1;
	mov.b32 	%r104, 0;
$L__BB0_7:
	setp.lt.u32 	%p16, %r44, 8;
	mov.b32 	%r117, -1;
	mov.f32 	%f38, 0fF149F2CA;
	mov.b32 	%r112, 0;
	@%p16 bra 	$L__BB0_10;
	mov.u32 	%r64, srow;
	add.s32 	%r105, %r64, 16;
	mov.b32 	%r117, -1;
	mov.f32 	%f38, 0fF149F2CA;
	mov.b32 	%r106, 0;
$L__BB0_9:
	.pragma "nounroll";
	ld.shared.v4.f32 	{%f11, %f12, %f13, %f14}, [%r105+-16];
	setp.gt.f32 	%p17, %f11, %f38;
	selp.b32 	%r65, %r106, %r117, %p17;
	selp.f32 	%f15, %f11, %f38, %p17;
	setp.gt.f32 	%p18, %f12, %f15;
	add.s32 	%r66, %r106, 1;
	selp.b32 	%r67, %r66, %r65, %p18;
	selp.f32 	%f16, %f12, %f15, %p18;
	setp.gt.f32 	%p19, %f13, %f16;
	add.s32 	%r68, %r106, 2;
	selp.b32 	%r69, %r68, %r67, %p19;
	selp.f32 	%f17, %f13, %f16, %p19;
	setp.gt.f32 	%p20, %f14, %f17;
	add.s32 	%r70, %r106, 3;
	selp.b32 	%r71, %r70, %r69, %p20;
	selp.f32 	%f18, %f14, %f17, %p20;
	ld.shared.v4.f32 	{%f19, %f20, %f21, %f22}, [%r105];
	setp.gt.f32 	%p21, %f19, %f18;
	add.s32 	%r72, %r106, 4;
	selp.b32 	%r73, %r72, %r71, %p21;
	selp.f32 	%f23, %f19, %f18, %p21;
	setp.gt.f32 	%p22, %f20, %f23;
	add.s32 	%r74, %r106, 5;
	selp.b32 	%r75, %r74, %r73, %p22;
	selp.f32 	%f24, %f20, %f23, %p22;
	setp.gt.f32 	%p23, %f21, %f24;
	add.s32 	%r76, %r106, 6;
	selp.b32 	%r77, %r76, %r75, %p23;
	selp.f32 	%f25, %f21, %f24, %p23;
	setp.gt.f32 	%p24, %f22, %f25;
	add.s32 	%r78, %r106, 7;
	selp.b32 	%r117, %r78, %r77, %p24;
	selp.f32 	%f38, %f22, %f25, %p24;
	add.s32 	%r105, %r105, 32;
	add.s32 	%r106, %r106, 8;
	setp.eq.s32 	%p25, %r106, %r9;
	mov.u32 	%r112, %r9;
	@%p25 bra 	$L__BB0_10;
	bra.uni 	$L__BB0_9;
$L__BB0_10:
	setp.eq.s32 	%p26, %r6, 0;
	@%p26 bra 	$L__BB0_18;
	setp.lt.u32 	%p27, %r7, 3;
	@%p27 bra 	$L__BB0_13;
	shl.b32 	%r80, %r112, 2;
	mov.u32 	%r81, srow;
	add.s32 	%r82, %r81, %r80;
	ld.shared.f32 	%f26, [%r82];
	setp.gt.f32 	%p28, %f26, %f38;
	selp.b32 	%r83, %r112, %r117, %p28;
	selp.f32 	%f27, %f26, %f38, %p28;
	add.s32 	%r84, %r112, 1;
	ld.shared.f32 	%f28, [%r82+4];
	setp.gt.f32 	%p29, %f28, %f27;
	selp.b32 	%r85, %r84, %r83, %p29;
	selp.f32 	%f29, %f28, %f27, %p29;
	add.s32 	%r86, %r112, 2;
	ld.shared.f32 	%f30, [%r82+8];
	setp.gt.f32 	%p30, %f30, %f29;
	selp.b32 	%r87, %r86, %r85, %p30;
	selp.f32 	%f31, %f30, %f29, %p30;
	add.s32 	%r88, %r112, 3;
	ld.shared.f32 	%f32, [%r82+12];
	setp.gt.f32 	%p31, %f32, %f31;
	selp.b32 	%r117, %r88, %r87, %p31;
	selp.f32 	%f38, %f32, %f31, %p31;
	add.s32 	%r112, %r112, 4;
$L__BB0_13:
	setp.eq.s32 	%p32, %r8, 0;
	@%p32 bra 	$L__BB0_18;
	setp.eq.s32 	%p33, %r8, 1;
	@%p33 bra 	$L__BB0_16;
	shl.b32 	%r90, %r112, 2;
	mov.u32 	%r91, srow;
	add.s32 	%r92, %r91, %r90;
	ld.shared.f32 	%f33, [%r92];
	setp.gt.f32 	%p34, %f33, %f38;
	selp.b32 	%r93, %r112, %r117, %p34;
	selp.f32 	%f34, %f33, %f38, %p34;
	add.s32 	%r94, %r112, 1;
	ld.shared.f32 	%f35, [%r92+4];
	setp.gt.f32 	%p35, %f35, %f34;
	selp.b32 	%r117, %r94, %r93, %p35;
	selp.f32 	%f38, %f35, %f34, %p35;
	add.s32 	%r112, %r112, 2;
$L__BB0_16:
	setp.eq.s32 	%p36, %r10, 0;
	@%p36 bra 	$L__BB0_18;
	shl.b32 	%r95, %r112, 2;
	mov.u32 	%r96, srow;
	add.s32 	%r97, %r96, %r95;
	ld.shared.f32 	%f36, [%r97];
	setp.gt.f32 	%p37, %f36, %f38;
	selp.b32 	%r117, %r112, %r117, %p37;
$L__BB0_18:
	setp.lt.s32 	%p38, %r117, 0;
	@%p38 bra 	$L__BB0_19;
	bra.uni 	$L__BB0_21;
$L__BB0_19:
	cvt.u64.u32 	%rd31, %r104;
	add.s64 	%rd32, %rd4, %rd31;
	shl.b64 	%rd33, %rd32, 2;
	add.s64 	%rd34, %rd1, %rd33;
	mov.b32 	%r102, 0;
	st.global.u32 	[%rd34], %r102;
$L__BB0_20:
	add.s32 	%r104, %r104, 1;
	setp.eq.s32 	%p39, %r104, %r45;
	@%p39 bra 	$L__BB0_33;
	bra.uni 	$L__BB0_7;
$L__BB0_21:
	cvt.u64.u32 	%rd27, %r104;
	add.s64 	%rd28, %rd4, %rd27;
	shl.b64 	%rd29, %rd28, 2;
	add.s64 	%rd30, %rd1, %rd29;
	st.global.u32 	[%rd30], %r117;
	shl.b32 	%r98, %r117, 2;
	mov.u32 	%r99, srow;
	add.s32 	%r100, %r99, %r98;
	mov.b32 	%r101, -246811958;
	st.shared.u32 	[%r100], %r101;
	bra.uni 	$L__BB0_20;
$L__BB0_22:
	and.b32  	%r34, %r45, 7;
	setp.lt.u32 	%p8, %r45, 8;
	mov.b32 	%r120, 0;
	@%p8 bra 	$L__BB0_25;
	and.b32  	%r120, %r45, 2147483640;
	mov.b32 	%r118, 0;
$L__BB0_24:
	.pragma "nounroll";
	cvt.u64.u32 	%rd11, %r118;
	add.s64 	%rd12, %rd4, %rd11;
	shl.b64 	%rd13, %rd12, 2;
	add.s64 	%rd14, %rd1, %rd13;
	mov.b32 	%r52, 0;
	st.global.u32 	[%rd14], %r52;
	st.global.u32 	[%rd14+4], %r52;
	st.global.u32 	[%rd14+8], %r52;
	st.global.u32 	[%rd14+12], %r52;
	st.global.u32 	[%rd14+16], %r52;
	st.global.u32 	[%rd14+20], %r52;
	st.global.u32 	[%rd14+24], %r52;
	st.global.u32 	[%rd14+28], %r52;
	add.s32 	%r118, %r118, 8;
	setp.ne.s32 	%p9, %r118, %r120;
	@%p9 bra 	$L__BB0_24;
$L__BB0_25:
	setp.eq.s32 	%p10, %r34, 0;
	@%p10 bra 	$L__BB0_33;
	and.b32  	%r39, %r45, 3;
	setp.lt.u32 	%p11, %r34, 4;
	@%p11 bra 	$L__BB0_28;
	cvt.u64.u32 	%rd15, %r120;
	add.s64 	%rd16, %rd4, %rd15;
	shl.b64 	%rd17, %rd16, 2;
	add.s64 	%rd18, %rd1, %rd17;
	mov.b32 	%r53, 0;
	st.global.u32 	[%rd18], %r53;
	st.global.u32 	[%rd18+4], %r53;
	st.global.u32 	[%rd18+8], %r53;
	st.global.u32 	[%rd18+12], %r53;
	add.s32 	%r120, %r120, 4;
$L__BB0_28:
	setp.eq.s32 	%p12, %r39, 0;
	@%p12 bra 	$L__BB0_33;
	setp.eq.s32 	%p13, %r39, 1;
	@%p13 bra 	$L__BB0_31;
	cvt.u64.u32 	%rd19, %r120;
	add.s64 	%rd20, %rd4, %rd19;
	shl.b64 	%rd21, %rd20, 2;
	add.s64 	%rd22, %rd1, %rd21;
	mov.b32 	%r54, 0;
	st.global.u32 	[%rd22], %r54;
	st.global.u32 	[%rd22+4], %r54;
	add.s32 	%r120, %r120, 2;
$L__BB0_31:
	and.b32  	%r55, %r45, 1;
	setp.eq.b32 	%p14, %r55, 1;
	not.pred 	%p15, %p14;
	@%p15 bra 	$L__BB0_33;
	cvt.u64.u32 	%rd23, %r120;
	add.s64 	%rd24, %rd4, %rd23;
	shl.b64 	%rd25, %rd24, 2;
	add.s64 	%rd26, %rd1, %rd25;
	mov.b32 	%r56, 0;
	st.global.u32 	[%rd26], %r56;
$L__BB0_33:
	ret;

}


// ===== COMPILED SASS (sm_100) =====

	.target	sm_100

	.elftype	@"ET_EXEC"


//--------------------- .note.nv.tkinfo           --------------------------
	.section	.note.nv.tkinfo,"",@"SHT_NOTE"
	.sectionflags	@"SHF_NOTE_NV_TKINFO"
	.tkinfo
        /*0018*/ 	.word	0x00000002
        /*0030*/ 	.string	""
        /*0030*/ 	.string	"ptxas"
        /*0030*/ 	.string	"Cuda compilation tools, release 13.0, V13.0.88"
        /*0030*/ 	.string	"Build cuda_13.0.r13.0/compiler.36424714_0"
        /*0030*/ 	.string	"-arch sm_100 -m 64 "



//--------------------- .note.nv.cuinfo           --------------------------
	.section	.note.nv.cuinfo,"",@"SHT_NOTE"
	.sectionflags	@"SHF_NOTE_NV_CUINFO"
        /*0018*/ 	.short	0x0002
        /*001a*/ 	.short	0x0064
        /*001c*/ 	.short	0x0082
	.zero		2


//--------------------- .nv.info                  --------------------------
	.section	.nv.info,"",@"SHT_CUDA_INFO"
	.align	4


	//----- nvinfo : EIATTR_REGCOUNT
	.align		4
        /*0000*/ 	.byte	0x04, 0x2f
        /*0002*/ 	.short	(.L_1 - .L_0)
	.align		4
.L_0:
        /*0004*/ 	.word	index@(_Z15row_topk_kernelPKfPiiii)
        /*0008*/ 	.word	0x00000012


	//----- nvinfo : EIATTR_FRAME_SIZE
	.align		4
.L_1:
        /*000c*/ 	.byte	0x04, 0x11
        /*000e*/ 	.short	(.L_3 - .L_2)
	.align		4
.L_2:
        /*0010*/ 	.word	index@(_Z15row_topk_kernelPKfPiiii)
        /*0014*/ 	.word	0x00000000


	//----- nvinfo : EIATTR_MIN_STACK_SIZE
	.align		4
.L_3:
        /*0018*/ 	.byte	0x04, 0x12
        /*001a*/ 	.short	(.L_5 - .L_4)
	.align		4
.L_4:
        /*001c*/ 	.word	index@(_Z15row_topk_kernelPKfPiiii)
        /*0020*/ 	.word	0x00000000
.L_5:


//--------------------- .nv.compat                --------------------------
	.section	.nv.compat,"",@"SHT_CUDA_COMPAT_INFO"
	.align	4
        /*0000*/ 	.byte	0x02, 0x09, 0x00, 0x00, 0x02, 0x02, 0x01, 0x00, 0x02, 0x05, 0x05, 0x00, 0x03, 0x07, 0x01, 0x01
        /*0010*/ 	.byte	0x02, 0x03, 0x00, 0x00, 0x02, 0x06, 0x01, 0x00, 0x04, 0x0b, 0x08, 0x00, 0x09, 0x00, 0x00, 0x00
        /*0020*/ 	.byte	0x00, 0x00, 0x00, 0x00


//--------------------- .nv.info._Z15row_topk_kernelPKfPiiii --------------------------
	.section	.nv.info._Z15row_topk_kernelPKfPiiii,"",@"SHT_CUDA_INFO"
	.sectionflags	@""
	.align	4


	//----- nvinfo : EIATTR_CUDA_API_VERSION
	.align		4
        /*0000*/ 	.byte	0x04, 0x37
        /*0002*/ 	.short	(.L_7 - .L_6)
.L_6:
        /*0004*/ 	.word	0x00000082


	//----- nvinfo : EIATTR_KPARAM_INFO
	.align		4
.L_7:
        /*0008*/ 	.byte	0x04, 0x17
        /*000a*/ 	.short	(.L_9 - .L_8)
.L_8:
        /*000c*/ 	.word	0x00000000
        /*0010*/ 	.short	0x0004
        /*0012*/ 	.short	0x0018
        /*0014*/ 	.byte	0x00, 0xf0, 0x11, 0x00


	//----- nvinfo : EIATTR_KPARAM_INFO
	.align		4
.L_9:
        /*0018*/ 	.byte	0x04, 0x17
        /*001a*/ 	.short	(.L_11 - .L_10)
.L_10:
        /*001c*/ 	.word	0x00000000
        /*0020*/ 	.short	0x0003
        /*0022*/ 	.short	0x0014
        /*0024*/ 	.byte	0x00, 0xf0, 0x11, 0x00


	//----- nvinfo : EIATTR_KPARAM_INFO
	.align		4
.L_11:
        /*0028*/ 	.byte	0x04, 0x17
        /*002a*/ 	.short	(.L_13 - .L_12)
.L_12:
        /*002c*/ 	.word	0x00000000
        /*0030*/ 	.short	0x0002
        /*0032*/ 	.short	0x0010
        /*0034*/ 	.byte	0x00, 0xf0, 0x11, 0x00


	//----- nvinfo : EIATTR_KPARAM_INFO
	.align		4
.L_13:
        /*0038*/ 	.byte	0x04, 0x17
        /*003a*/ 	.short	(.L_15 - .L_14)
.L_14:
        /*003c*/ 	.word	0x00000000
        /*0040*/ 	.short	0x0001
        /*0042*/ 	.short	0x0008
        /*0044*/ 	.byte	0x00, 0xf5, 0x21, 0x00


	//----- nvinfo : EIATTR_KPARAM_INFO
	.align		4
.L_15:
        /*0048*/ 	.byte	0x04, 0x17
        /*004a*/ 	.short	(.L_17 - .L_16)
.L_16:
        /*004c*/ 	.word	0x00000000
        /*0050*/ 	.short	0x0000
        /*0052*/ 	.short	0x0000
        /*0054*/ 	.byte	0x00, 0xf5, 0x21, 0x00


	//----- nvinfo : EIATTR_SPARSE_MMA_MASK
	.align		4
.L_17:
        /*0058*/ 	.byte	0x03, 0x50
        /*005a*/ 	.short	0x0000


	//----- nvinfo : EIATTR_MAXREG_COUNT
	.align		4
        /*005c*/ 	.byte	0x03, 0x1b
        /*005e*/ 	.short	0x00ff


	//----- nvinfo : EIATTR_NUM_BARRIERS
	.align		4
        /*0060*/ 	.byte	0x02, 0x4c
        /*0062*/ 	.byte	0x01
	.zero		1


	//----- nvinfo : EIATTR_MERCURY_ISA_VERSION
	.align		4
        /*0064*/ 	.byte	0x03, 0x5f
        /*0066*/ 	.short	0x0101


	//----- nvinfo : EIATTR_VRC_CTA_INIT_COUNT
	.align		4
        /*0068*/ 	.byte	0x02, 0x4a
	.zero		1
	.zero		1


	//----- nvinfo : EIATTR_EXIT_INSTR_OFFSETS
	.align		4
        /*006c*/ 	.byte	0x04, 0x1c
        /*006e*/ 	.short	(.L_19 - .L_18)


	//   ....[0]....
.L_18:
        /*0070*/ 	.word	0x00000040


	//   ....[1]....
        /*0074*/ 	.word	0x00000200


	//   ....[2]....
        /*0078*/ 	.word	0x000009f0


	//   ....[3]....
        /*007c*/ 	.word	0x00000b90


	//   ....[4]....
        /*0080*/ 	.word	0x00000c80


	//   ....[5]....
        /*0084*/ 	.word	0x00000d50


	//   ....[6]....
        /*0088*/ 	.word	0x00000dc0


	//----- nvinfo : EIATTR_CRS_STACK_SIZE
	.align		4
.L_19:
        /*008c*/ 	.byte	0x04, 0x1e
        /*008e*/ 	.short	(.L_21 - .L_20)
.L_20:
        /*0090*/ 	.word	0x00000000


	//----- nvinfo : EIATTR_CBANK_PARAM_SIZE
	.align		4
.L_21:
        /*0094*/ 	.byte	0x03, 0x19
        /*0096*/ 	.short	0x001c


	//----- nvinfo : EIATTR_PARAM_CBANK
	.align		4
        /*0098*/ 	.byte	0x04, 0x0a
        /*009a*/ 	.short	(.L_23 - .L_22)
	.align		4
.L_22:
        /*009c*/ 	.word	index@(.nv.constant0._Z15row_topk_kernelPKfPiiii)
        /*00a0*/ 	.short	0x0380
        /*00a2*/ 	.short	0x001c


	//----- nvinfo : EIATTR_SW_WAR
	.align		4
.L_23:
        /*00a4*/ 	.byte	0x04, 0x36
        /*00a6*/ 	.short	(.L_25 - .L_24)
.L_24:
        /*00a8*/ 	.word	0x00000008
.L_25:


//--------------------- .nv.callgraph             --------------------------
	.section	.nv.callgraph,"",@"SHT_CUDA_CALLGRAPH"
	.align	4
	.sectionentsize	8
	.align		4
        /*0000*/ 	.word	0x00000000
	.align		4
        /*0004*/ 	.word	0xffffffff
	.align		4
        /*0008*/ 	.word	0x00000000
	.align		4
        /*000c*/ 	.word	0xfffffffe
	.align		4
        /*0010*/ 	.word	0x00000000
	.align		4
        /*0014*/ 	.word	0xfffffffd
	.align		4
        /*0018*/ 	.word	0x00000000
	.align		4
        /*001c*/ 	.word	0xfffffffc


//--------------------- .text._Z15row_topk_kernelPKfPiiii --------------------------
	.section	.text._Z15row_topk_kernelPKfPiiii,"ax",@progbits
	.align	128
        .global         _Z15row_topk_kernelPKfPiiii
        .type           _Z15row_topk_kernelPKfPiiii,@function
        .size           _Z15row_topk_kernelPKfPiiii,(.L_x_17 - _Z15row_topk_kernelPKfPiiii)
        .other          _Z15row_topk_kernelPKfPiiii,@"STO_CUDA_ENTRY STV_DEFAULT"
_Z15row_topk_kernelPKfPiiii:
.text._Z15row_topk_kernelPKfPiiii:
[----:B------:R-:W-:Y:S08]  /*0000*/  LDC R1, c[0x0][0x37c] ;  /* 0x0000df00ff017b82 */ /* 0x000ff00000000800 */
[----:B------:R-:W0:Y:S08]  /*0010*/  S2UR UR7, SR_CTAID.X ;  /* 0x00000000000779c3 */ /* 0x000e300000002500 */
[----:B------:R-:W0:Y:S02]  /*0020*/  LDC R0, c[0x0][0x390] ;  /* 0x0000e400ff007b82 */ /* 0x000e240000000800 */
[----:B0-----:R-:W-:-:S13]  /*0030*/  ISETP.LE.AND P0, PT, R0, UR7, PT ;  /* 0x0000000700007c0c */ /* 0x001fda000bf03270 */
[----:B------:R-:W-:Y:S05]  /*0040*/  @P0 EXIT ;  /* 0x000000000000094d */ /* 0x000fea0003800000 */
[----:B------:R-:W0:Y:S01]  /*0050*/  S2R R5, SR_TID.X ;  /* 0x0000000000057919 */ /* 0x000e220000002100 */
[----:B------:R-:W0:Y:S01]  /*0060*/  LDC R8, c[0x0][0x394] ;  /* 0x0000e500ff087b82 */ /* 0x000e220000000800 */
[----:B------:R-:W1:Y:S01]  /*0070*/  LDCU.64 UR8, c[0x0][0x358] ;  /* 0x00006b00ff0877ac */ /* 0x000e620008000a00 */
[----:B------:R-:W-:Y:S01]  /*0080*/  BSSY.RECONVERGENT B0, `(.L_x_0) ;  /* 0x0000016000007945 */ /* 0x000fe20003800200 */
[----:B------:R-:W2:Y:S05]  /*0090*/  LDCU.64 UR4, c[0x0][0x380] ;  /* 0x00007000ff0477ac */ /* 0x000eaa0008000a00 */
[----:B------:R-:W3:Y:S01]  /*00a0*/  LDC R0, c[0x0][0x398] ;  /* 0x0000e600ff007b82 */ /* 0x000ee20000000800 */
[----:B0-----:R-:W-:-:S02]  /*00b0*/  ISETP.GE.AND P1, PT, R5, R8, PT ;  /* 0x000000080500720c */ /* 0x001fc40003f26270 */
[----:B---3--:R-:W-:-:S04]  /*00c0*/  ISETP.GE.AND P0, PT, R0, 0x1, PT ;  /* 0x000000010000780c */ /* 0x008fc80003f06270 */
[----:B------:R-:W-:-:S07]  /*00d0*/  ISETP.NE.OR P0, PT, R5, RZ, !P0 ;  /* 0x000000ff0500720c */ /* 0x000fce0004705670 */
[----:B-12---:R-:W-:Y:S06]  /*00e0*/  @P1 BRA `(.L_x_1) ;  /* 0x00000000003c1947 */ /* 0x006fec0003800000 */
[----:B------:R-:W0:Y:S01]  /*00f0*/  S2R R3, SR_CgaCtaId ;  /* 0x0000000000037919 */ /* 0x000e220000008800 */
[----:B------:R-:W1:Y:S01]  /*0100*/  LDC R6, c[0x0][0x360] ;  /* 0x0000d800ff067b82 */ /* 0x000e620000000800 */
[----:B------:R-:W-:-:S04]  /*0110*/  MOV R2, 0x400 ;  /* 0x0000040000027802 */ /* 0x000fc80000000f00 */
[----:B0-----:R-:W-:-:S07]  /*0120*/  LEA R4, R3, R2, 0x18 ;  /* 0x0000000203047211 */ /* 0x001fce00078ec0ff */
.L_x_2:
[--C-:B------:R-:W-:Y:S01]  /*0130*/  SHF.R.S32.HI R3, RZ, 0x1f, R5.reuse ;  /* 0x0000001fff037819 */ /* 0x100fe20000011405 */
[----:B0-----:R-:W-:-:S04]  /*0140*/  IMAD.MOV.U32 R2, RZ, RZ, R5 ;  /* 0x000000ffff027224 */ /* 0x001fc800078e0005 */
[----:B------:R-:W-:-:S03]  /*0150*/  IMAD.WIDE.U32 R10, R8, UR7, R2 ;  /* 0x00000007080a7c25 */ /* 0x000fc6000f8e0002 */
[----:B------:R-:W-:-:S04]  /*0160*/  LEA R2, P1, R10, UR4, 0x2 ;  /* 0x000000040a027c11 */ /* 0x000fc8000f8210ff */
[----:B------:R-:W-:-:S05]  /*0170*/  LEA.HI.X R3, R10, UR5, R11, 0x2, P1 ;  /* 0x000000050a037c11 */ /* 0x000fca00088f140b */
[----:B------:R-:W2:Y:S01]  /*0180*/  LDG.E.CONSTANT R2, desc[UR8][R2.64] ;  /* 0x0000000802027981 */ /* 0x000ea2000c1e9900 */
[----:B------:R-:W-:Y:S02]  /*0190*/  IMAD R7, R5, 0x4, R4 ;  /* 0x0000000405077824 */ /* 0x000fe400078e0204 */
[----:B-1----:R-:W-:-:S05]  /*01a0*/  IMAD.IADD R5, R6, 0x1, R5 ;  /* 0x0000000106057824 */ /* 0x002fca00078e0205 */
[----:B------:R-:W-:Y:S01]  /*01b0*/  ISETP.GE.AND P1, PT, R5, R8, PT ;  /* 0x000000080500720c */ /* 0x000fe20003f26270 */
[----:B--2---:R0:W-:-:S12]  /*01c0*/  STS [R7], R2 ;  /* 0x0000000207007388 */ /* 0x0041d80000000800 */
[----:B------:R-:W-:Y:S05]  /*01d0*/  @!P1 BRA `(.L_x_2) ;  /* 0xfffffffc00d49947 */ /* 0x000fea000383ffff */
.L_x_1:
[----:B------:R-:W-:Y:S05]  /*01e0*/  BSYNC.RECONVERGENT B0 ;  /* 0x0000000000007941 */ /* 0x000fea0003800200 */
.L_x_0:
[----:B------:R-:W-:Y:S06]  /*01f0*/  BAR.SYNC.DEFER_BLOCKING 0x0 ;  /* 0x0000000000007b1d */ /* 0x000fec0000010000 */
[----:B------:R-:W-:Y:S05]  /*0200*/  @P0 EXIT ;  /* 0x000000000000094d */ /* 0x000fea0003800000 */
[----:B------:R-:W-:-:S13]  /*0210*/  ISETP.GE.AND P0, PT, R8, 0x1, PT ;  /* 0x000000010800780c */ /* 0x000fda0003f06270 */
[----:B------:R-:W-:Y:S05]  /*0220*/  @!P0 BRA `(.L_x_3) ;  /* 0x0000000400f88947 */ /* 0x000fea0003800000 */
[C---:B------:R-:W-:Y:S01]  /*0230*/  LOP3.LUT R15, R8.reuse, 0x7, RZ, 0xc0, !PT ;  /* 0x00000007080f7812 */ /* 0x040fe200078ec0ff */
[----:B------:R-:W-:Y:S01]  /*0240*/  UMOV UR4, URZ ;  /* 0x000000ff00047c82 */ /* 0x000fe20008000000 */
[----:B------:R-:W-:-:S03]  /*0250*/  LOP3.LUT R14, R8, 0x3, RZ, 0xc0, !PT ;  /* 0x00000003080e7812 */ /* 0x000fc600078ec0ff */
[----:B------:R-:W-:-:S05]  /*0260*/  VIADD R0, R15, 0xffffffff ;  /* 0xffffffff0f007836 */ /* 0x000fca0000000000 */
[----:B------:R-:W-:Y:S02]  /*0270*/  ISETP.GE.U32.AND P0, PT, R0, 0x3, PT ;  /* 0x000000030000780c */ /* 0x000fe40003f06070 */
[----:B------:R-:W-:-:S11]  /*0280*/  LOP3.LUT R0, R8, 0x7ffffff8, RZ, 0xc0, !PT ;  /* 0x7ffffff808007812 */ /* 0x000fd600078ec0ff */
.L_x_11:
[----:B-1----:R-:W1:Y:S01]  /*0290*/  LDCU UR10, c[0x0][0x394] ;  /* 0x00007280ff0a77ac */ /* 0x002e620008000800 */
[----:B------:R-:W-:Y:S02]  /*02a0*/  IMAD.MOV.U32 R3, RZ, RZ, -0x1 ;  /* 0xffffffffff037424 */ /* 0x000fe400078e00ff */
[----:B0-----:R-:W-:Y:S02]  /*02b0*/  IMAD.MOV.U32 R2, RZ, RZ, -0xeb60d36 ;  /* 0xf149f2caff027424 */ /* 0x001fe400078e00ff */
[----:B------:R-:W-:Y:S02]  /*02c0*/  IMAD.MOV.U32 R13, RZ, RZ, -0xeb60d36 ;  /* 0xf149f2caff0d7424 */ /* 0x000fe400078e00ff */
[----:B------:R-:W-:Y:S01]  /*02d0*/  IMAD.MOV.U32 R4, RZ, RZ, RZ ;  /* 0x000000ffff047224 */ /* 0x000fe200078e00ff */
[----:B-1----:R-:W-:-:S09]  /*02e0*/  UISETP.GE.U32.AND UP0, UPT, UR10, 0x8, UPT ;  /* 0x000000080a00788c */ /* 0x002fd2000bf06070 */
[----:B------:R-:W-:Y:S05]  /*02f0*/  BRA.U !UP0, `(.L_x_4) ;  /* 0x0000000108987547 */ /* 0x000fea000b800000 */
[----:B------:R-:W0:Y:S01]  /*0300*/  S2UR UR6, SR_CgaCtaId ;  /* 0x00000000000679c3 */ /* 0x000e220000008800 */
[----:B------:R-:W-:Y:S01]  /*0310*/  UMOV UR5, 0x400 ;  /* 0x0000040000057882 */ /* 0x000fe20000000000 */
[----:B------:R-:W-:Y:S02]  /*0320*/  IMAD.MOV.U32 R3, RZ, RZ, -0x1 ;  /* 0xffffffffff037424 */ /* 0x000fe400078e00ff */
[----:B------:R-:W-:Y:S02]  /*0330*/  IMAD.MOV.U32 R13, RZ, RZ, -0xeb60d36 ;  /* 0xf149f2caff0d7424 */ /* 0x000fe400078e00ff */
[----:B------:R-:W-:Y:S01]  /*0340*/  IMAD.MOV.U32 R12, RZ, RZ, RZ ;  /* 0x000000ffff0c7224 */ /* 0x000fe200078e00ff */
[----:B0-----:R-:W-:-:S04]  /*0350*/  ULEA UR5, UR6, UR5, 0x18 ;  /* 0x0000000506057291 */ /* 0x001fc8000f8ec0ff */
[----:B------:R-:W-:-:S12]  /*0360*/  UIADD3 UR5, UPT, UPT, UR5, 0x10, URZ ;  /* 0x0000001005057890 */ /* 0x000fd8000fffe0ff */
.L_x_5:
[----:B------:R-:W0:Y:S04]  /*0370*/  LDS.128 R4, [UR5+-0x10] ;  /* 0xfffff005ff047984 */ /* 0x000e280008000c00 */
[----:B------:R-:W1:Y:S01]  /*0380*/  LDS.128 R8, [UR5] ;  /* 0x00000005ff087984 */ /* 0x000e620008000c00 */
[----:B------:R-:W-:Y:S01]  /*0390*/  UIADD3 UR5, UPT, UPT, UR5, 0x20, URZ ;  /* 0x0000002005057890 */ /* 0x000fe2000fffe0ff */
[----:B0-----:R-:W-:-:S04]  /*03a0*/  FSETP.GT.AND P5, PT, R4, R13, PT ;  /* 0x0000000d0400720b */ /* 0x001fc80003fa4000 */
[----:B------:R-:W-:Y:S02]  /*03b0*/  FSEL R4, R4, R13, P5 ;  /* 0x0000000d04047208 */ /* 0x000fe40002800000 */
[----:B------:R-:W-:Y:S02]  /*03c0*/  SEL R3, R12, R3, P5 ;  /* 0x000000030c037207 */ /* 0x000fe40002800000 */
[----:B------:R-:W-:-:S04]  /*03d0*/  FSETP.GT.AND P6, PT, R5, R4, PT ;  /* 0x000000040500720b */ /* 0x000fc80003fc4000 */
[----:B------:R-:W-:-:S04]  /*03e0*/  FSEL R5, R5, R4, P6 ;  /* 0x0000000405057208 */ /* 0x000fc80003000000 */
[----:B------:R-:W-:-:S04]  /*03f0*/  FSETP.GT.AND P4, PT, R6, R5, PT ;  /* 0x000000050600720b */ /* 0x000fc80003f84000 */
[----:B------:R-:W-:Y:S01]  /*0400*/  FSEL R6, R6, R5, P4 ;  /* 0x0000000506067208 */ /* 0x000fe20002000000 */
[----:B------:R-:W-:-:S03]  /*0410*/  @P6 VIADD R3, R12, 0x1 ;  /* 0x000000010c036836 */ /* 0x000fc60000000000 */
[----:B------:R-:W-:-:S04]  /*0420*/  FSETP.GT.AND P3, PT, R7, R6, PT ;  /* 0x000000060700720b */ /* 0x000fc80003f64000 */
[----:B------:R-:W-:Y:S01]  /*0430*/  FSEL R7, R7, R6, P3 ;  /* 0x0000000607077208 */ /* 0x000fe20001800000 */
[----:B------:R-:W-:-:S03]  /*0440*/  @P4 VIADD R3, R12, 0x2 ;  /* 0x000000020c034836 */ /* 0x000fc60000000000 */
[----:B-1----:R-:W-:-:S04]  /*0450*/  FSETP.GT.AND P1, PT, R8, R7, PT ;  /* 0x000000070800720b */ /* 0x002fc80003f24000 */
[----:B------:R-:W-:Y:S01]  /*0460*/  FSEL R8, R8, R7, P1 ;  /* 0x0000000708087208 */ /* 0x000fe20000800000 */
[----:B------:R-:W-:-:S03]  /*0470*/  @P3 VIADD R3, R12, 0x3 ;  /* 0x000000030c033836 */ /* 0x000fc60000000000 */
[----:B------:R-:W-:-:S04]  /*0480*/  FSETP.GT.AND P2, PT, R9, R8, PT ;  /* 0x000000080900720b */ /* 0x000fc80003f44000 */
[----:B------:R-:W-:Y:S01]  /*0490*/  FSEL R9, R9, R8, P2 ;  /* 0x0000000809097208 */ /* 0x000fe20001000000 */
[----:B------:R-:W-:-:S03]  /*04a0*/  @P1 VIADD R3, R12, 0x4 ;  /* 0x000000040c031836 */ /* 0x000fc60000000000 */
[----:B------:R-:W-:-:S04]  /*04b0*/  FSETP.GT.AND P5, PT, R10, R9, PT ;  /* 0x000000090a00720b */ /* 0x000fc80003fa4000 */
[----:B------:R-:W-:Y:S01]  /*04c0*/  FSEL R10, R10, R9, P5 ;  /* 0x000000090a0a7208 */ /* 0x000fe20002800000 */
[----:B------:R-:W-:-:S03]  /*04d0*/  @P2 VIADD R3, R12, 0x5 ;  /* 0x000000050c032836 */ /* 0x000fc60000000000 */
[----:B------:R-:W-:-:S04]  /*04e0*/  FSETP.GT.AND P3, PT, R11, R10, PT ;  /* 0x0000000a0b00720b */ /* 0x000fc80003f64000 */
[----:B------:R-:W-:Y:S01]  /*04f0*/  FSEL R13, R11, R10, P3 ;  /* 0x0000000a0b0d7208 */ /* 0x000fe20001800000 */
[----:B------:R-:W-:-:S08]  /*0500*/  @P5 VIADD R3, R12, 0x6 ;  /* 0x000000060c035836 */ /* 0x000fd00000000000 */
[C---:B------:R-:W-:Y:S02]  /*0510*/  @P3 VIADD R3, R12.reuse, 0x7 ;  /* 0x000000070c033836 */ /* 0x040fe40000000000 */
[----:B------:R-:W-:-:S05]  /*0520*/  VIADD R12, R12, 0x8 ;  /* 0x000000080c0c7836 */ /* 0x000fca0000000000 */
[----:B------:R-:W-:-:S13]  /*0530*/  ISETP.NE.AND P1, PT, R12, R0, PT ;  /* 0x000000000c00720c */ /* 0x000fda0003f25270 */
[----:B------:R-:W-:Y:S05]  /*0540*/  @P1 BRA `(.L_x_5) ;  /* 0xfffffffc00881947 */ /* 0x000fea000383ffff */
[----:B------:R-:W-:-:S07]  /*0550*/  IMAD.MOV.U32 R4, RZ, RZ, R0 ;  /* 0x000000ffff047224 */ /* 0x000fce00078e0000 */
.L_x_4:
[----:B------:R-:W-:-:S13]  /*0560*/  ISETP.NE.AND P1, PT, R15, RZ, PT ;  /* 0x000000ff0f00720c */ /* 0x000fda0003f25270 */
[----:B------:R-:W-:Y:S05]  /*0570*/  @!P1 BRA `(.L_x_6) ;  /* 0x0000000000b49947 */ /* 0x000fea0003800000 */
[----:B------:R-:W-:Y:S01]  /*0580*/  ISETP.NE.AND P5, PT, R14, RZ, PT ;  /* 0x000000ff0e00720c */ /* 0x000fe20003fa5270 */
[----:B------:R-:W-:-:S12]  /*0590*/  @!P0 BRA `(.L_x_7) ;  /* 0x00000000004c8947 */ /* 0x000fd80003800000 */
[----:B------:R-:W0:Y:S01]  /*05a0*/  S2R R6, SR_CgaCtaId ;  /* 0x0000000000067919 */ /* 0x000e220000008800 */
[----:B------:R-:W-:-:S04]  /*05b0*/  MOV R5, 0x400 ;  /* 0x0000040000057802 */ /* 0x000fc80000000f00 */
[----:B0-----:R-:W-:-:S05]  /*05c0*/  LEA R5, R6, R5, 0x18 ;  /* 0x0000000506057211 */ /* 0x001fca00078ec0ff */
[----:B------:R-:W-:-:S05]  /*05d0*/  IMAD R5, R4, 0x4, R5 ;  /* 0x0000000404057824 */ /* 0x000fca00078e0205 */
[----:B------:R-:W0:Y:S04]  /*05e0*/  LDS.64 R6, [R5] ;  /* 0x0000000005067984 */ /* 0x000e280000000a00 */
[----:B------:R-:W1:Y:S01]  /*05f0*/  LDS.64 R8, [R5+0x8] ;  /* 0x0000080005087984 */ /* 0x000e620000000a00 */
[----:B0-----:R-:W-:-:S04]  /*0600*/  FSETP.GT.AND P1, PT, R6, R13, PT ;  /* 0x0000000d0600720b */ /* 0x001fc80003f24000 */
[----:B------:R-:W-:Y:S02]  /*0610*/  FSEL R6, R6, R13, P1 ;  /* 0x0000000d06067208 */ /* 0x000fe40000800000 */
[----:B------:R-:W-:Y:S02]  /*0620*/  SEL R3, R4, R3, P1 ;  /* 0x0000000304037207 */ /* 0x000fe40000800000 */
[----:B------:R-:W-:-:S04]  /*0630*/  FSETP.GT.AND P2, PT, R7, R6, PT ;  /* 0x000000060700720b */ /* 0x000fc80003f44000 */
[----:B------:R-:W-:-:S04]  /*0640*/  FSEL R7, R7, R6, P2 ;  /* 0x0000000607077208 */ /* 0x000fc80001000000 */
[----:B-1----:R-:W-:-:S04]  /*0650*/  FSETP.GT.AND P3, PT, R8, R7, PT ;  /* 0x000000070800720b */ /* 0x002fc80003f64000 */
[----:B------:R-:W-:Y:S01]  /*0660*/  FSEL R8, R8, R7, P3 ;  /* 0x0000000708087208 */ /* 0x000fe20001800000 */
[----:B------:R-:W-:-:S03]  /*0670*/  @P2 VIADD R3, R4, 0x1 ;  /* 0x0000000104032836 */ /* 0x000fc60000000000 */
[----:B------:R-:W-:-:S04]  /*0680*/  FSETP.GT.AND P4, PT, R9, R8, PT ;  /* 0x000000080900720b */ /* 0x000fc80003f84000 */
[----:B------:R-:W-:Y:S01]  /*0690*/  FSEL R13, R9, R8, P4 ;  /* 0x00000008090d7208 */ /* 0x000fe20002000000 */
[----:B------:R-:W-:-:S08]  /*06a0*/  @P3 VIADD R3, R4, 0x2 ;  /* 0x0000000204033836 */ /* 0x000fd00000000000 */
[C---:B------:R-:W-:Y:S02]  /*06b0*/  @P4 VIADD R3, R4.reuse, 0x3 ;  /* 0x0000000304034836 */ /* 0x040fe40000000000 */
[----:B------:R-:W-:-:S07]  /*06c0*/  VIADD R4, R4, 0x4 ;  /* 0x0000000404047836 */ /* 0x000fce0000000000 */
.L_x_7:
[----:B------:R-:W-:Y:S05]  /*06d0*/  @!P5 BRA `(.L_x_6) ;  /* 0x00000000005cd947 */ /* 0x000fea0003800000 */
[----:B------:R-:W-:Y:S01]  /*06e0*/  ISETP.NE.AND P1, PT, R14, 0x1, PT ;  /* 0x000000010e00780c */ /* 0x000fe20003f25270 */
[----:B------:R-:W-:-:S12]  /*06f0*/  ULOP3.LUT UP0, URZ, UR10, 0x1, URZ, 0xc0, !UPT ;  /* 0x000000010aff7892 */ /* 0x000fd8000f80c0ff */
[----:B------:R-:W-:Y:S05]  /*0700*/  @!P1 BRA `(.L_x_8) ;  /* 0x0000000000309947 */ /* 0x000fea0003800000 */
[----:B------:R-:W0:Y:S01]  /*0710*/  S2R R6, SR_CgaCtaId ;  /* 0x0000000000067919 */ /* 0x000e220000008800 */
[----:B------:R-:W-:-:S04]  /*0720*/  MOV R5, 0x400 ;  /* 0x0000040000057802 */ /* 0x000fc80000000f00 */
[----:B0-----:R-:W-:-:S05]  /*0730*/  LEA R5, R6, R5, 0x18 ;  /* 0x0000000506057211 */ /* 0x001fca00078ec0ff */
[----:B------:R-:W-:-:S05]  /*0740*/  IMAD R5, R4, 0x4, R5 ;  /* 0x0000000404057824 */ /* 0x000fca00078e0205 */
[----:B------:R-:W0:Y:S02]  /*0750*/  LDS.64 R6, [R5] ;  /* 0x0000000005067984 */ /* 0x000e240000000a00 */
[----:B0-----:R-:W-:-:S04]  /*0760*/  FSETP.GT.AND P1, PT, R6, R13, PT ;  /* 0x0000000d0600720b */ /* 0x001fc80003f24000 */
[----:B------:R-:W-:Y:S02]  /*0770*/  FSEL R6, R6, R13, P1 ;  /* 0x0000000d06067208 */ /* 0x000fe40000800000 */
[----:B------:R-:W-:Y:S02]  /*0780*/  SEL R3, R4, R3, P1 ;  /* 0x0000000304037207 */ /* 0x000fe40000800000 */
[----:B------:R-:W-:-:S04]  /*0790*/  FSETP.GT.AND P2, PT, R7, R6, PT ;  /* 0x000000060700720b */ /* 0x000fc80003f44000 */
[----:B------:R-:W-:-:S09]  /*07a0*/  FSEL R13, R7, R6, P2 ;  /* 0x00000006070d7208 */ /* 0x000fd20001000000 */
[C---:B------:R-:W-:Y:S02]  /*07b0*/  @P2 VIADD R3, R4.reuse, 0x1 ;  /* 0x0000000104032836 */ /* 0x040fe40000000000 */
[----:B------:R-:W-:-:S07]  /*07c0*/  VIADD R4, R4, 0x2 ;  /* 0x0000000204047836 */ /* 0x000fce0000000000 */
.L_x_8:
[----:B------:R-:W-:Y:S05]  /*07d0*/  BRA.U !UP0, `(.L_x_6) ;  /* 0x00000001081c7547 */ /* 0x000fea000b800000 */
[----:B------:R-:W0:Y:S01]  /*07e0*/  S2R R6, SR_CgaCtaId ;  /* 0x0000000000067919 */ /* 0x000e220000008800 */
[----:B------:R-:W-:-:S04]  /*07f0*/  MOV R5, 0x400 ;  /* 0x0000040000057802 */ /* 0x000fc80000000f00 */
[----:B0-----:R-:W-:-:S05]  /*0800*/  LEA R5, R6, R5, 0x18 ;  /* 0x0000000506057211 */ /* 0x001fca00078ec0ff */
[----:B------:R-:W-:-:S05]  /*0810*/  IMAD R5, R4, 0x4, R5 ;  /* 0x0000000404057824 */ /* 0x000fca00078e0205 */
[----:B------:R-:W0:Y:S02]  /*0820*/  LDS R6, [R5] ;  /* 0x0000000005067984 */ /* 0x000e240000000800 */
[----:B0-----:R-:W-:-:S04]  /*0830*/  FSETP.GT.AND P1, PT, R6, R13, PT ;  /* 0x0000000d0600720b */ /* 0x001fc80003f24000 */
[----:B------:R-:W-:-:S09]  /*0840*/  SEL R3, R4, R3, P1 ;  /* 0x0000000304037207 */ /* 0x000fd20000800000 */
.L_x_6:
[----:B------:R-:W-:-:S13]  /*0850*/  ISETP.GE.AND P1, PT, R3, RZ, PT ;  /* 0x000000ff0300720c */ /* 0x000fda0003f26270 */
[----:B------:R-:W-:Y:S05]  /*0860*/  @!P1 BRA `(.L_x_9) ;  /* 0x0000000000389947 */ /* 0x000fea0003800000 */
[----:B------:R-:W0:Y:S01]  /*0870*/  S2R R9, SR_CgaCtaId ;  /* 0x0000000000097919 */ /* 0x000e220000008800 */
[----:B------:R-:W1:Y:S01]  /*0880*/  LDC R11, c[0x0][0x398] ;  /* 0x0000e600ff0b7b82 */ /* 0x000e620000000800 */
[----:B------:R-:W-:Y:S01]  /*0890*/  IMAD.U32 R4, RZ, RZ, UR4 ;  /* 0x00000004ff047e24 */ /* 0x000fe2000f8e00ff */
[----:B------:R-:W-:Y:S01]  /*08a0*/  MOV R8, 0x400 ;  /* 0x0000040000087802 */ /* 0x000fe20000000f00 */
[----:B------:R-:W-:-:S05]  /*08b0*/  IMAD.MOV.U32 R5, RZ, RZ, RZ ;  /* 0x000000ffff057224 */ /* 0x000fca00078e00ff */
[----:B------:R-:W2:Y:S01]  /*08c0*/  LDC.64 R6, c[0x0][0x388] ;  /* 0x0000e200ff067b82 */ /* 0x000ea20000000a00 */
[----:B-1----:R-:W-:Y:S01]  /*08d0*/  IMAD.WIDE.U32 R4, R11, UR7, R4 ;  /* 0x000000070b047c25 */ /* 0x002fe2000f8e0004 */
[----:B0-----:R-:W-:Y:S02]  /*08e0*/  LEA R8, R9, R8, 0x18 ;  /* 0x0000000809087211 */ /* 0x001fe400078ec0ff */
[----:B--2---:R-:W-:-:S03]  /*08f0*/  LEA R6, P1, R4, R6, 0x2 ;  /* 0x0000000604067211 */ /* 0x004fc600078210ff */
[----:B------:R-:W-:Y:S01]  /*0900*/  IMAD R9, R3, 0x4, R8 ;  /* 0x0000000403097824 */ /* 0x000fe200078e0208 */
[----:B------:R-:W-:-:S04]  /*0910*/  LEA.HI.X R7, R4, R7, R5, 0x2, P1 ;  /* 0x0000000704077211 */ /* 0x000fc800008f1405 */
[----:B------:R1:W-:Y:S04]  /*0920*/  STS [R9], R2 ;  /* 0x0000000209007388 */ /* 0x0003e80000000800 */
[----:B------:R1:W-:Y:S01]  /*0930*/  STG.E desc[UR8][R6.64], R3 ;  /* 0x0000000306007986 */ /* 0x0003e2000c101908 */
[----:B------:R-:W-:Y:S05]  /*0940*/  BRA `(.L_x_10) ;  /* 0x0000000000207947 */ /* 0x000fea0003800000 */
.L_x_9:
[----:B------:R-:W0:Y:S01]  /*0950*/  LDC R11, c[0x0][0x398] ;  /* 0x0000e600ff0b7b82 */ /* 0x000e220000000800 */
[----:B------:R-:W-:Y:S02]  /*0960*/  IMAD.U32 R2, RZ, RZ, UR4 ;  /* 0x00000004ff027e24 */ /* 0x000fe4000f8e00ff */
[----:B------:R-:W-:-:S05]  /*0970*/  IMAD.MOV.U32 R3, RZ, RZ, RZ ;  /* 0x000000ffff037224 */ /* 0x000fca00078e00ff */
[----:B------:R-:W1:Y:S01]  /*0980*/  LDC.64 R4, c[0x0][0x388] ;  /* 0x0000e200ff047b82 */ /* 0x000e620000000a00 */
[----:B0-----:R-:W-:-:S03]  /*0990*/  IMAD.WIDE.U32 R2, R11, UR7, R2 ;  /* 0x000000070b027c25 */ /* 0x001fc6000f8e0002 */
[----:B-1----:R-:W-:-:S04]  /*09a0*/  LEA R4, P1, R2, R4, 0x2 ;  /* 0x0000000402047211 */ /* 0x002fc800078210ff */
[----:B------:R-:W-:-:S05]  /*09b0*/  LEA.HI.X R5, R2, R5, R3, 0x2, P1 ;  /* 0x0000000502057211 */ /* 0x000fca00008f1403 */
[----:B------:R0:W-:Y:S04]  /*09c0*/  STG.E desc[UR8][R4.64], RZ ;  /* 0x000000ff04007986 */ /* 0x0001e8000c101908 */
.L_x_10:
[----:B------:R-:W-:-:S06]  /*09d0*/  UIADD3 UR4, UPT, UPT, UR4, 0x1, URZ ;  /* 0x0000000104047890 */ /* 0x000fcc000fffe0ff */
[----:B------:R-:W-:-:S13]  /*09e0*/  ISETP.NE.AND P1, PT, R11, UR4, PT ;  /* 0x000000040b007c0c */ /* 0x000fda000bf25270 */
[----:B------:R-:W-:Y:S05]  /*09f0*/  @!P1 EXIT ;  /* 0x000000000000994d */ /* 0x000fea0003800000 */
[----:B------:R-:W-:Y:S05]  /*0a00*/  BRA `(.L_x_11) ;  /* 0xfffffff800207947 */ /* 0x000fea000383ffff */
.L_x_3:
[C---:B------:R-:W-:Y:S01]  /*0a10*/  ISETP.GE.U32.AND P0, PT, R0.reuse, 0x8, PT ;  /* 0x000000080000780c */ /* 0x040fe20003f06070 */
[----:B0-----:R-:W-:Y:S01]  /*0a20*/  IMAD.MOV.U32 R2, RZ, RZ, RZ ;  /* 0x000000ffff027224 */ /* 0x001fe200078e00ff */
[----:B------:R-:W-:-:S04]  /*0a30*/  LOP3.LUT R10, R0, 0x7, RZ, 0xc0, !PT ;  /* 0x00000007000a7812 */ /* 0x000fc800078ec0ff */
[----:B------:R-:W-:-:S07]  /*0a40*/  ISETP.NE.AND P1, PT, R10, RZ, PT ;  /* 0x000000ff0a00720c */ /* 0x000fce0003f25270 */
[----:B------:R-:W-:Y:S06]  /*0a50*/  @!P0 BRA `(.L_x_12) ;  /* 0x00000000004c8947 */ /* 0x000fec0003800000 */
[----:B------:R-:W0:Y:S01]  /*0a60*/  LDC.64 R8, c[0x0][0x388] ;  /* 0x0000e200ff087b82 */ /* 0x000e220000000a00 */
[----:B------:R-:W-:Y:S01]  /*0a70*/  LOP3.LUT R2, R0, 0x7ffffff8, RZ, 0xc0, !PT ;  /* 0x7ffffff800027812 */ /* 0x000fe200078ec0ff */
[----:B------:R-:W-:-:S07]  /*0a80*/  IMAD.MOV.U32 R3, RZ, RZ, RZ ;  /* 0x000000ffff037224 */ /* 0x000fce00078e00ff */
.L_x_13:
[----:B------:R-:W-:Y:S02]  /*0a90*/  IMAD.MOV.U32 R4, RZ, RZ, R3 ;  /* 0x000000ffff047224 */ /* 0x000fe400078e0003 */
[----:B------:R-:W-:Y:S02]  /*0aa0*/  IMAD.MOV.U32 R5, RZ, RZ, RZ ;  /* 0x000000ffff057224 */ /* 0x000fe400078e00ff */
[----:B------:R-:W-:Y:S02]  /*0ab0*/  VIADD R3, R3, 0x8 ;  /* 0x0000000803037836 */ /* 0x000fe40000000000 */
[----:B------:R-:W-:-:S03]  /*0ac0*/  IMAD.WIDE.U32 R4, R0, UR7, R4 ;  /* 0x0000000700047c25 */ /* 0x000fc6000f8e0004 */
[----:B01----:R-:W-:-:S04]  /*0ad0*/  LEA R6, P0, R4, R8, 0x2 ;  /* 0x0000000804067211 */ /* 0x003fc800078010ff */
[----:B------:R-:W-:Y:S02]  /*0ae0*/  LEA.HI.X R7, R4, R9, R5, 0x2, P0 ;  /* 0x0000000904077211 */ /* 0x000fe400000f1405 */
[----:B------:R-:W-:-:S03]  /*0af0*/  ISETP.NE.AND P0, PT, R3, R2, PT ;  /* 0x000000020300720c */ /* 0x000fc60003f05270 */
[----:B------:R1:W-:Y:S04]  /*0b00*/  STG.E desc[UR8][R6.64], RZ ;  /* 0x000000ff06007986 */ /* 0x0003e8000c101908 */
[----:B------:R1:W-:Y:S04]  /*0b10*/  STG.E desc[UR8][R6.64+0x4], RZ ;  /* 0x000004ff06007986 */ /* 0x0003e8000c101908 */
[----:B------:R1:W-:Y:S04]  /*0b20*/  STG.E desc[UR8][R6.64+0x8], RZ ;  /* 0x000008ff06007986 */ /* 0x0003e8000c101908 */
[----:B------:R1:W-:Y:S04]  /*0b30*/  STG.E desc[UR8][R6.64+0xc], RZ ;  /* 0x00000cff06007986 */ /* 0x0003e8000c101908 */
[----:B------:R1:W-:Y:S04]  /*0b40*/  STG.E desc[UR8][R6.64+0x10], RZ ;  /* 0x000010ff06007986 */ /* 0x0003e8000c101908 */
[----:B------:R1:W-:Y:S04]  /*0b50*/  STG.E desc[UR8][R6.64+0x14], RZ ;  /* 0x000014ff06007986 */ /* 0x0003e8000c101908 */
[----:B------:R1:W-:Y:S04]  /*0b60*/  STG.E desc[UR8][R6.64+0x18], RZ ;  /* 0x000018ff06007986 */ /* 0x0003e8000c101908 */
[----:B------:R1:W-:Y:S01]  /*0b70*/  STG.E desc[UR8][R6.64+0x1c], RZ ;  /* 0x00001cff06007986 */ /* 0x0003e2000c101908 */
[----:B------:R-:W-:Y:S05]  /*0b80*/  @P0 BRA `(.L_x_13) ;  /* 0xfffffffc00c00947 */ /* 0x000fea000383ffff */
.L_x_12:
[----:B------:R-:W-:Y:S05]  /*0b90*/  @!P1 EXIT ;  /* 0x000000000000994d */ /* 0x000fea0003800000 */
[----:B------:R-:W-:Y:S02]  /*0ba0*/  ISETP.GE.U32.AND P0, PT, R10, 0x4, PT ;  /* 0x000000040a00780c */ /* 0x000fe40003f06070 */
[----:B------:R-:W-:-:S04]  /*0bb0*/  LOP3.LUT R8, R0, 0x3, RZ, 0xc0, !PT ;  /* 0x0000000300087812 */ /* 0x000fc800078ec0ff */
[----:B------:R-:W-:-:S07]  /*0bc0*/  ISETP.NE.AND P1, PT, R8, RZ, PT ;  /* 0x000000ff0800720c */ /* 0x000fce0003f25270 */
[----:B------:R-:W-:Y:S06]  /*0bd0*/  @!P0 BRA `(.L_x_14) ;  /* 0x0000000000288947 */ /* 0x000fec0003800000 */
[----:B-1----:R-:W0:Y:S01]  /*0be0*/  LDC.64 R6, c[0x0][0x388] ;  /* 0x0000e200ff067b82 */ /* 0x002e220000000a00 */
[----:B------:R-:W-:Y:S02]  /*0bf0*/  IMAD.MOV.U32 R3, RZ, RZ, RZ ;  /* 0x000000ffff037224 */ /* 0x000fe400078e00ff */
[----:B------:R-:W-:-:S04]  /*0c00*/  IMAD.WIDE.U32 R4, R0, UR7, R2 ;  /* 0x0000000700047c25 */ /* 0x000fc8000f8e0002 */
[----:B------:R-:W-:Y:S01]  /*0c10*/  VIADD R2, R2, 0x4 ;  /* 0x0000000402027836 */ /* 0x000fe20000000000 */
[----:B0-----:R-:W-:-:S04]  /*0c20*/  LEA R6, P0, R4, R6, 0x2 ;  /* 0x0000000604067211 */ /* 0x001fc800078010ff */
[----:B------:R-:W-:-:S05]  /*0c30*/  LEA.HI.X R7, R4, R7, R5, 0x2, P0 ;  /* 0x0000000704077211 */ /* 0x000fca00000f1405 */
[----:B------:R0:W-:Y:S04]  /*0c40*/  STG.E desc[UR8][R6.64], RZ ;  /* 0x000000ff06007986 */ /* 0x0001e8000c101908 */
[----:B------:R0:W-:Y:S04]  /*0c50*/  STG.E desc[UR8][R6.64+0x4], RZ ;  /* 0x000004ff06007986 */ /* 0x0001e8000c101908 */
[----:B------:R0:W-:Y:S04]  /*0c60*/  STG.E desc[UR8][R6.64+0x8], RZ ;  /* 0x000008ff06007986 */ /* 0x0001e8000c101908 */
[----:B------:R0:W-:Y:S02]  /*0c70*/  STG.E desc[UR8][R6.64+0xc], RZ ;  /* 0x00000cff06007986 */ /* 0x0001e4000c101908 */
.L_x_14:
[----:B------:R-:W-:Y:S05]  /*0c80*/  @!P1 EXIT ;  /* 0x000000000000994d */ /* 0x000fea0003800000 */
[----:B------:R-:W-:Y:S02]  /*0c90*/  ISETP.NE.AND P0, PT, R8, 0x1, PT ;  /* 0x000000010800780c */ /* 0x000fe40003f05270 */
[----:B------:R-:W-:-:S04]  /*0ca0*/  LOP3.LUT R3, R0, 0x1, RZ, 0xc0, !PT ;  /* 0x0000000100037812 */ /* 0x000fc800078ec0ff */
[----:B------:R-:W-:-:S07]  /*0cb0*/  ISETP.NE.U32.AND P1, PT, R3, 0x1, PT ;  /* 0x000000010300780c */ /* 0x000fce0003f25070 */
[----:B------:R-:W-:Y:S06]  /*0cc0*/  @!P0 BRA `(.L_x_15) ;  /* 0x0000000000208947 */ /* 0x000fec0003800000 */
[----:B01----:R-:W0:Y:S01]  /*0cd0*/  LDC.64 R6, c[0x0][0x388] ;  /* 0x0000e200ff067b82 */ /* 0x003e220000000a00 */
[----:B------:R-:W-:Y:S02]  /*0ce0*/  IMAD.MOV.U32 R3, RZ, RZ, RZ ;  /* 0x000000ffff037224 */ /* 0x000fe400078e00ff */
[----:B------:R-:W-:-:S04]  /*0cf0*/  IMAD.WIDE.U32 R4, R0, UR7, R2 ;  /* 0x0000000700047c25 */ /* 0x000fc8000f8e0002 */
[----:B------:R-:W-:Y:S01]  /*0d00*/  VIADD R2, R2, 0x2 ;  /* 0x0000000202027836 */ /* 0x000fe20000000000 */
[----:B0-----:R-:W-:-:S04]  /*0d10*/  LEA R6, P0, R4, R6, 0x2 ;  /* 0x0000000604067211 */ /* 0x001fc800078010ff */
[----:B------:R-:W-:-:S05]  /*0d20*/  LEA.HI.X R7, R4, R7, R5, 0x2, P0 ;  /* 0x0000000704077211 */ /* 0x000fca00000f1405 */
[----:B------:R2:W-:Y:S04]  /*0d30*/  STG.E desc[UR8][R6.64], RZ ;  /* 0x000000ff06007986 */ /* 0x0005e8000c101908 */
[----:B------:R2:W-:Y:S02]  /*0d40*/  STG.E desc[UR8][R6.64+0x4], RZ ;  /* 0x000004ff06007986 */ /* 0x0005e4000c101908 */
.L_x_15:
[----:B------:R-:W-:Y:S05]  /*0d50*/  @P1 EXIT ;  /* 0x000000000000194d */ /* 0x000fea0003800000 */
[----:B------:R-:W3:Y:S01]  /*0d60*/  LDC.64 R4, c[0x0][0x388] ;  /* 0x0000e200ff047b82 */ /* 0x000ee20000000a00 */
[----:B------:R-:W-:Y:S02]  /*0d70*/  IMAD.MOV.U32 R3, RZ, RZ, RZ ;  /* 0x000000ffff037224 */ /* 0x000fe400078e00ff */
[----:B------:R-:W-:-:S03]  /*0d80*/  IMAD.WIDE.U32 R2, R0, UR7, R2 ;  /* 0x0000000700027c25 */ /* 0x000fc6000f8e0002 */
[----:B---3--:R-:W-:-:S04]  /*0d90*/  LEA R4, P0, R2, R4, 0x2 ;  /* 0x0000000402047211 */ /* 0x008fc800078010ff */
[----:B------:R-:W-:-:S05]  /*0da0*/  LEA.HI.X R5, R2, R5, R3, 0x2, P0 ;  /* 0x0000000502057211 */ /* 0x000fca00000f1403 */
[----:B------:R-:W-:Y:S01]  /*0db0*/  STG.E desc[UR8][R4.64], RZ ;  /* 0x000000ff04007986 */ /* 0x000fe2000c101908 */
[----:B------:R-:W-:Y:S05]  /*0dc0*/  EXIT ;  /* 0x000000000000794d */ /* 0x000fea0003800000 */
.L_x_16:
[----:B------:R-:W-:-:S00]  /*0dd0*/  BRA `(.L_x_16) ;  /* 0xfffffffc00fc7947 */ /* 0x000fc0000383ffff */
[----:B------:R-:W-:-:S00]  /*0de0*/  NOP ;  /* 0x0000000000007918 */ /* 0x000fc00000000000 */
        /* <DEDUP_REMOVED lines=9> */
.L_x_17:


//--------------------- .nv.shared._Z15row_topk_kernelPKfPiiii --------------------------
	.section	.nv.shared._Z15row_topk_kernelPKfPiiii,"aw",@nobits
	.sectionflags	@""
	.align	16
	.zero		1024


//--------------------- .nv.shared.reserved.0     --------------------------
	.section	.nv.shared.reserved.0,"aw",@nobits
	.weak		__nv_reservedSMEM_offset_0_alias
	.size		__nv_reservedSMEM_offset_0_alias, 0, 64
	.other		__nv_reservedSMEM_offset_0_alias,@"STO_CUDA_RESERVED_SHARED STV_DEFAULT"
__nv_reservedSMEM_offset_0_alias:
	.zero		0
	.zero		64


//--------------------- .nv.constant0._Z15row_topk_kernelPKfPiiii --------------------------
	.section	.nv.constant0._Z15row_topk_kernelPKfPiiii,"a",@progbits
	.sectionflags	@""
	.align	4
.nv.constant0._Z15row_topk_kernelPKfPiiii:
	.zero		924


//--------------------- SYMBOLS --------------------------

	.type		.nv.reservedSmem.offset0,@object
	.size		.nv.reservedSmem.offset0,0x4
	.type		.nv.reservedSmem.cap,@object
	.size		.nv.reservedSmem.cap,0x4
